//
// Generated by NVIDIA NVVM Compiler
//
// Compiler Build ID: CL-36424714
// Cuda compilation tools, release 13.0, V13.0.88
// Based on NVVM 20.0.0
//

.version 9.0
.target sm_100
.address_size 64

	// .globl	_ZN3cub18CUB_300001_SM_10006detail11EmptyKernelIvEEvv
.global .align 1 .b8 _ZN40_INTERNAL_6054ec0b_4_k_cu_0bcded71_379774cuda3std3__45__cpo5beginE[1];
.global .align 1 .b8 _ZN40_INTERNAL_6054ec0b_4_k_cu_0bcded71_379774cuda3std3__45__cpo3endE[1];
.global .align 1 .b8 _ZN40_INTERNAL_6054ec0b_4_k_cu_0bcded71_379774cuda3std3__45__cpo6cbeginE[1];
.global .align 1 .b8 _ZN40_INTERNAL_6054ec0b_4_k_cu_0bcded71_379774cuda3std3__45__cpo4cendE[1];
.global .align 1 .b8 _ZN40_INTERNAL_6054ec0b_4_k_cu_0bcded71_379774cuda3std3__45__cpo6rbeginE[1];
.global .align 1 .b8 _ZN40_INTERNAL_6054ec0b_4_k_cu_0bcded71_379774cuda3std3__45__cpo4rendE[1];
.global .align 1 .b8 _ZN40_INTERNAL_6054ec0b_4_k_cu_0bcded71_379774cuda3std3__45__cpo7crbeginE[1];
.global .align 1 .b8 _ZN40_INTERNAL_6054ec0b_4_k_cu_0bcded71_379774cuda3std3__45__cpo5crendE[1];
.global .align 1 .b8 _ZN40_INTERNAL_6054ec0b_4_k_cu_0bcded71_379774cuda3std3__442_GLOBAL__N__6054ec0b_4_k_cu_0bcded71_379776ignoreE[1];
.global .align 1 .b8 _ZN40_INTERNAL_6054ec0b_4_k_cu_0bcded71_379774cuda3std3__419piecewise_constructE[1];
.global .align 1 .b8 _ZN40_INTERNAL_6054ec0b_4_k_cu_0bcded71_379774cuda3std3__48in_placeE[1];
.global .align 1 .b8 _ZN40_INTERNAL_6054ec0b_4_k_cu_0bcded71_379774cuda3std3__420unreachable_sentinelE[1];
.global .align 1 .b8 _ZN40_INTERNAL_6054ec0b_4_k_cu_0bcded71_379774cuda3std3__47nulloptE[1];
.global .align 1 .b8 _ZN40_INTERNAL_6054ec0b_4_k_cu_0bcded71_379774cuda3std3__48unexpectE[1];
.global .align 1 .b8 _ZN40_INTERNAL_6054ec0b_4_k_cu_0bcded71_379774cuda3std6ranges3__45__cpo4swapE[1];
.global .align 1 .b8 _ZN40_INTERNAL_6054ec0b_4_k_cu_0bcded71_379774cuda3std6ranges3__45__cpo9iter_moveE[1];
.global .align 1 .b8 _ZN40_INTERNAL_6054ec0b_4_k_cu_0bcded71_379774cuda3std6ranges3__45__cpo5beginE[1];
.global .align 1 .b8 _ZN40_INTERNAL_6054ec0b_4_k_cu_0bcded71_379774cuda3std6ranges3__45__cpo3endE[1];
.global .align 1 .b8 _ZN40_INTERNAL_6054ec0b_4_k_cu_0bcded71_379774cuda3std6ranges3__45__cpo6cbeginE[1];
.global .align 1 .b8 _ZN40_INTERNAL_6054ec0b_4_k_cu_0bcded71_379774cuda3std6ranges3__45__cpo4cendE[1];
.global .align 1 .b8 _ZN40_INTERNAL_6054ec0b_4_k_cu_0bcded71_379774cuda3std6ranges3__45__cpo7advanceE[1];
.global .align 1 .b8 _ZN40_INTERNAL_6054ec0b_4_k_cu_0bcded71_379774cuda3std6ranges3__45__cpo9iter_swapE[1];
.global .align 1 .b8 _ZN40_INTERNAL_6054ec0b_4_k_cu_0bcded71_379774cuda3std6ranges3__45__cpo4nextE[1];
.global .align 1 .b8 _ZN40_INTERNAL_6054ec0b_4_k_cu_0bcded71_379774cuda3std6ranges3__45__cpo4prevE[1];
.global .align 1 .b8 _ZN40_INTERNAL_6054ec0b_4_k_cu_0bcded71_379774cuda3std6ranges3__45__cpo4dataE[1];
.global .align 1 .b8 _ZN40_INTERNAL_6054ec0b_4_k_cu_0bcded71_379774cuda3std6ranges3__45__cpo5cdataE[1];
.global .align 1 .b8 _ZN40_INTERNAL_6054ec0b_4_k_cu_0bcded71_379774cuda3std6ranges3__45__cpo4sizeE[1];
.global .align 1 .b8 _ZN40_INTERNAL_6054ec0b_4_k_cu_0bcded71_379774cuda3std6ranges3__45__cpo5ssizeE[1];
.global .align 1 .b8 _ZN40_INTERNAL_6054ec0b_4_k_cu_0bcded71_379774cuda3std6ranges3__45__cpo8distanceE[1];
.global .align 1 .b8 _ZN40_INTERNAL_6054ec0b_4_k_cu_0bcded71_379776thrust24THRUST_300001_SM_1000_NS8cuda_cub3parE[1];
.global .align 1 .b8 _ZN40_INTERNAL_6054ec0b_4_k_cu_0bcded71_379776thrust24THRUST_300001_SM_1000_NS8cuda_cub10par_nosyncE[1];
.global .align 1 .b8 _ZN40_INTERNAL_6054ec0b_4_k_cu_0bcded71_379776thrust24THRUST_300001_SM_1000_NS6system6detail10sequential3seqE[1];
.global .align 1 .b8 _ZN40_INTERNAL_6054ec0b_4_k_cu_0bcded71_379776thrust24THRUST_300001_SM_1000_NS12placeholders2_1E[1];
.global .align 1 .b8 _ZN40_INTERNAL_6054ec0b_4_k_cu_0bcded71_379776thrust24THRUST_300001_SM_1000_NS12placeholders2_2E[1];
.global .align 1 .b8 _ZN40_INTERNAL_6054ec0b_4_k_cu_0bcded71_379776thrust24THRUST_300001_SM_1000_NS12placeholders2_3E[1];
.global .align 1 .b8 _ZN40_INTERNAL_6054ec0b_4_k_cu_0bcded71_379776thrust24THRUST_300001_SM_1000_NS12placeholders2_4E[1];
.global .align 1 .b8 _ZN40_INTERNAL_6054ec0b_4_k_cu_0bcded71_379776thrust24THRUST_300001_SM_1000_NS12placeholders2_5E[1];
.global .align 1 .b8 _ZN40_INTERNAL_6054ec0b_4_k_cu_0bcded71_379776thrust24THRUST_300001_SM_1000_NS12placeholders2_6E[1];
.global .align 1 .b8 _ZN40_INTERNAL_6054ec0b_4_k_cu_0bcded71_379776thrust24THRUST_300001_SM_1000_NS12placeholders2_7E[1];
.global .align 1 .b8 _ZN40_INTERNAL_6054ec0b_4_k_cu_0bcded71_379776thrust24THRUST_300001_SM_1000_NS12placeholders2_8E[1];
.global .align 1 .b8 _ZN40_INTERNAL_6054ec0b_4_k_cu_0bcded71_379776thrust24THRUST_300001_SM_1000_NS12placeholders2_9E[1];
.global .align 1 .b8 _ZN40_INTERNAL_6054ec0b_4_k_cu_0bcded71_379776thrust24THRUST_300001_SM_1000_NS12placeholders3_10E[1];
.global .align 1 .b8 _ZN40_INTERNAL_6054ec0b_4_k_cu_0bcded71_379776thrust24THRUST_300001_SM_1000_NS3seqE[1];

.visible .entry _ZN3cub18CUB_300001_SM_10006detail11EmptyKernelIvEEvv()
{


	ret;

}


// ===== COMPILED SASS (sm_100) =====

	.target	sm_100

	.elftype	@"ET_EXEC"


//--------------------- .note.nv.tkinfo           --------------------------
	.section	.note.nv.tkinfo,"",@"SHT_NOTE"
	.sectionflags	@"SHF_NOTE_NV_TKINFO"
	.tkinfo
        /*0018*/ 	.word	0x00000002
        /*0030*/ 	.string	""
        /*0030*/ 	.string	"ptxas"
        /*0030*/ 	.string	"Cuda compilation tools, release 13.0, V13.0.88"
        /*0030*/ 	.string	"Build cuda_13.0.r13.0/compiler.36424714_0"
        /*0030*/ 	.string	"-arch sm_100 -m 64 "



//--------------------- .note.nv.cuinfo           --------------------------
	.section	.note.nv.cuinfo,"",@"SHT_NOTE"
	.sectionflags	@"SHF_NOTE_NV_CUINFO"
        /*0018*/ 	.short	0x0002
        /*001a*/ 	.short	0x0064
        /*001c*/ 	.short	0x0082
	.zero		2


//--------------------- .nv.info                  --------------------------
	.section	.nv.info,"",@"SHT_CUDA_INFO"
	.align	4


	//----- nvinfo : EIATTR_REGCOUNT
	.align		4
        /*0000*/ 	.byte	0x04, 0x2f
        /*0002*/ 	.short	(.L_44 - .L_43)
	.align		4
.L_43:
        /*0004*/ 	.word	index@(_ZN3cub18CUB_300001_SM_10006detail11EmptyKernelIvEEvv)
        /*0008*/ 	.word	0x00000004


	//----- nvinfo : EIATTR_FRAME_SIZE
	.align		4
.L_44:
        /*000c*/ 	.byte	0x04, 0x11
        /*000e*/ 	.short	(.L_46 - .L_45)
	.align		4
.L_45:
        /*0010*/ 	.word	index@(_ZN3cub18CUB_300001_SM_10006detail11EmptyKernelIvEEvv)
        /*0014*/ 	.word	0x00000000


	//----- nvinfo : EIATTR_MIN_STACK_SIZE
	.align		4
.L_46:
        /*0018*/ 	.byte	0x04, 0x12
        /*001a*/ 	.short	(.L_48 - .L_47)
	.align		4
.L_47:
        /*001c*/ 	.word	index@(_ZN3cub18CUB_300001_SM_10006detail11EmptyKernelIvEEvv)
        /*0020*/ 	.word	0x00000000
.L_48:


//--------------------- .nv.compat                --------------------------
	.section	.nv.compat,"",@"SHT_CUDA_COMPAT_INFO"
	.align	4
        /*0000*/ 	.byte	0x02, 0x09, 0x00, 0x00, 0x02, 0x02, 0x01, 0x00, 0x02, 0x05, 0x05, 0x00, 0x03, 0x07, 0x01, 0x01
        /*0010*/ 	.byte	0x02, 0x03, 0x00, 0x00, 0x02, 0x06, 0x01, 0x00, 0x04, 0x0b, 0x08, 0x00, 0x09, 0x00, 0x00, 0x00
        /*0020*/ 	.byte	0x00, 0x00, 0x00, 0x00


//--------------------- .nv.info._ZN3cub18CUB_300001_SM_10006detail11EmptyKernelIvEEvv --------------------------
	.section	.nv.info._ZN3cub18CUB_300001_SM_10006detail11EmptyKernelIvEEvv,"",@"SHT_CUDA_INFO"
	.sectionflags	@""
	.align	4


	//----- nvinfo : EIATTR_CUDA_API_VERSION
	.align		4
        /*0000*/ 	.byte	0x04, 0x37
        /*0002*/ 	.short	(.L_50 - .L_49)
.L_49:
        /*0004*/ 	.word	0x00000082


	//----- nvinfo : EIATTR_SPARSE_MMA_MASK
	.align		4
.L_50:
        /*0008*/ 	.byte	0x03, 0x50
        /*000a*/ 	.short	0x0000


	//----- nvinfo : EIATTR_MAXREG_COUNT
	.align		4
        /*000c*/ 	.byte	0x03, 0x1b
        /*000e*/ 	.short	0x00ff


	//----- nvinfo : EIATTR_MERCURY_ISA_VERSION
	.align		4
        /*0010*/ 	.byte	0x03, 0x5f
        /*0012*/ 	.short	0x0101


	//----- nvinfo : EIATTR_VRC_CTA_INIT_COUNT
	.align		4
        /*0014*/ 	.byte	0x02, 0x4a
	.zero		1
	.zero		1


	//----- nvinfo : EIATTR_EXIT_INSTR_OFFSETS
	.align		4
        /*0018*/ 	.byte	0x04, 0x1c
        /*001a*/ 	.short	(.L_52 - .L_51)


	//   ....[0]....
.L_51:
        /*001c*/ 	.word	0x00000010


	//----- nvinfo : EIATTR_SW_WAR
	.align		4
.L_52:
        /*0020*/ 	.byte	0x04, 0x36
        /*0022*/ 	.short	(.L_54 - .L_53)
.L_53:
        /*0024*/ 	.word	0x00000008
.L_54:


//--------------------- .nv.callgraph             --------------------------
	.section	.nv.callgraph,"",@"SHT_CUDA_CALLGRAPH"
	.align	4
	.sectionentsize	8
	.align		4
        /*0000*/ 	.word	0x00000000
	.align		4
        /*0004*/ 	.word	0xffffffff
	.align		4
        /*0008*/ 	.word	0x00000000
	.align		4
        /*000c*/ 	.word	0xfffffffe
	.align		4
        /*0010*/ 	.word	0x00000000
	.align		4
        /*0014*/ 	.word	0xfffffffd
	.align		4
        /*0018*/ 	.word	0x00000000
	.align		4
        /*001c*/ 	.word	0xfffffffc


//--------------------- .nv.constant4             --------------------------
	.section	.nv.constant4,"a",@progbits
	.align	8
	.align		8
.nv.constant4:
        /*0000*/ 	.dword	_ZN40_INTERNAL_6054ec0b_4_k_cu_0bcded71_383594cuda3std3__45__cpo5beginE
	.align		8
        /*0008*/ 	.dword	_ZN40_INTERNAL_6054ec0b_4_k_cu_0bcded71_383594cuda3std3__45__cpo3endE
	.align		8
        /*0010*/ 	.dword	_ZN40_INTERNAL_6054ec0b_4_k_cu_0bcded71_383594cuda3std3__45__cpo6cbeginE
	.align		8
        /*0018*/ 	.dword	_ZN40_INTERNAL_6054ec0b_4_k_cu_0bcded71_383594cuda3std3__45__cpo4cendE
	.align		8
        /*0020*/ 	.dword	_ZN40_INTERNAL_6054ec0b_4_k_cu_0bcded71_383594cuda3std3__45__cpo6rbeginE
	.align		8
        /*0028*/ 	.dword	_ZN40_INTERNAL_6054ec0b_4_k_cu_0bcded71_383594cuda3std3__45__cpo4rendE
	.align		8
        /*0030*/ 	.dword	_ZN40_INTERNAL_6054ec0b_4_k_cu_0bcded71_383594cuda3std3__45__cpo7crbeginE
	.align		8
        /*0038*/ 	.dword	_ZN40_INTERNAL_6054ec0b_4_k_cu_0bcded71_383594cuda3std3__45__cpo5crendE
	.align		8
        /*0040*/ 	.dword	_ZN40_INTERNAL_6054ec0b_4_k_cu_0bcded71_383594cuda3std3__442_GLOBAL__N__6054ec0b_4_k_cu_0bcded71_383596ignoreE
	.align		8
        /*0048*/ 	.dword	_ZN40_INTERNAL_6054ec0b_4_k_cu_0bcded71_383594cuda3std3__419piecewise_constructE
	.align		8
        /*0050*/ 	.dword	_ZN40_INTERNAL_6054ec0b_4_k_cu_0bcded71_383594cuda3std3__48in_placeE
	.align		8
        /*0058*/ 	.dword	_ZN40_INTERNAL_6054ec0b_4_k_cu_0bcded71_383594cuda3std3__420unreachable_sentinelE
	.align		8
        /*0060*/ 	.dword	_ZN40_INTERNAL_6054ec0b_4_k_cu_0bcded71_383594cuda3std3__47nulloptE
	.align		8
        /*0068*/ 	.dword	_ZN40_INTERNAL_6054ec0b_4_k_cu_0bcded71_383594cuda3std3__48unexpectE
	.align		8
        /*0070*/ 	.dword	_ZN40_INTERNAL_6054ec0b_4_k_cu_0bcded71_383594cuda3std6ranges3__45__cpo4swapE
	.align		8
        /*0078*/ 	.dword	_ZN40_INTERNAL_6054ec0b_4_k_cu_0bcded71_383594cuda3std6ranges3__45__cpo9iter_moveE
	.align		8
        /*0080*/ 	.dword	_ZN40_INTERNAL_6054ec0b_4_k_cu_0bcded71_383594cuda3std6ranges3__45__cpo5beginE
	.align		8
        /*0088*/ 	.dword	_ZN40_INTERNAL_6054ec0b_4_k_cu_0bcded71_383594cuda3std6ranges3__45__cpo3endE
	.align		8
        /*0090*/ 	.dword	_ZN40_INTERNAL_6054ec0b_4_k_cu_0bcded71_383594cuda3std6ranges3__45__cpo6cbeginE
	.align		8
        /*0098*/ 	.dword	_ZN40_INTERNAL_6054ec0b_4_k_cu_0bcded71_383594cuda3std6ranges3__45__cpo4cendE
	.align		8
        /*00a0*/ 	.dword	_ZN40_INTERNAL_6054ec0b_4_k_cu_0bcded71_383594cuda3std6ranges3__45__cpo7advanceE
	.align		8
        /*00a8*/ 	.dword	_ZN40_INTERNAL_6054ec0b_4_k_cu_0bcded71_383594cuda3std6ranges3__45__cpo9iter_swapE
	.align		8
        /*00b0*/ 	.dword	_ZN40_INTERNAL_6054ec0b_4_k_cu_0bcded71_383594cuda3std6ranges3__45__cpo4nextE
	.align		8
        /*00b8*/ 	.dword	_ZN40_INTERNAL_6054ec0b_4_k_cu_0bcded71_383594cuda3std6ranges3__45__cpo4prevE
	.align		8
        /*00c0*/ 	.dword	_ZN40_INTERNAL_6054ec0b_4_k_cu_0bcded71_383594cuda3std6ranges3__45__cpo4dataE
	.align		8
        /*00c8*/ 	.dword	_ZN40_INTERNAL_6054ec0b_4_k_cu_0bcded71_383594cuda3std6ranges3__45__cpo5cdataE
	.align		8
        /*00d0*/ 	.dword	_ZN40_INTERNAL_6054ec0b_4_k_cu_0bcded71_383594cuda3std6ranges3__45__cpo4sizeE
	.align		8
        /*00d8*/ 	.dword	_ZN40_INTERNAL_6054ec0b_4_k_cu_0bcded71_383594cuda3std6ranges3__45__cpo5ssizeE
	.align		8
        /*00e0*/ 	.dword	_ZN40_INTERNAL_6054ec0b_4_k_cu_0bcded71_383594cuda3std6ranges3__45__cpo8distanceE
	.align		8
        /*00e8*/ 	.dword	_ZN40_INTERNAL_6054ec0b_4_k_cu_0bcded71_383596thrust24THRUST_300001_SM_1000_NS8cuda_cub3parE
	.align		8
        /*00f0*/ 	.dword	_ZN40_INTERNAL_6054ec0b_4_k_cu_0bcded71_383596thrust24THRUST_300001_SM_1000_NS8cuda_cub10par_nosyncE
	.align		8
        /*00f8*/ 	.dword	_ZN40_INTERNAL_6054ec0b_4_k_cu_0bcded71_383596thrust24THRUST_300001_SM_1000_NS6system6detail10sequential3seqE
	.align		8
        /*0100*/ 	.dword	_ZN40_INTERNAL_6054ec0b_4_k_cu_0bcded71_383596thrust24THRUST_300001_SM_1000_NS12placeholders2_1E
	.align		8
        /*0108*/ 	.dword	_ZN40_INTERNAL_6054ec0b_4_k_cu_0bcded71_383596thrust24THRUST_300001_SM_1000_NS12placeholders2_2E
	.align		8
        /*0110*/ 	.dword	_ZN40_INTERNAL_6054ec0b_4_k_cu_0bcded71_383596thrust24THRUST_300001_SM_1000_NS12placeholders2_3E
	.align		8
        /*0118*/ 	.dword	_ZN40_INTERNAL_6054ec0b_4_k_cu_0bcded71_383596thrust24THRUST_300001_SM_1000_NS12placeholders2_4E
	.align		8
        /*0120*/ 	.dword	_ZN40_INTERNAL_6054ec0b_4_k_cu_0bcded71_383596thrust24THRUST_300001_SM_1000_NS12placeholders2_5E
	.align		8
        /*0128*/ 	.dword	_ZN40_INTERNAL_6054ec0b_4_k_cu_0bcded71_383596thrust24THRUST_300001_SM_1000_NS12placeholders2_6E
	.align		8
        /*0130*/ 	.dword	_ZN40_INTERNAL_6054ec0b_4_k_cu_0bcded71_383596thrust24THRUST_300001_SM_1000_NS12placeholders2_7E
	.align		8
        /*0138*/ 	.dword	_ZN40_INTERNAL_6054ec0b_4_k_cu_0bcded71_383596thrust24THRUST_300001_SM_1000_NS12placeholders2_8E
	.align		8
        /*0140*/ 	.dword	_ZN40_INTERNAL_6054ec0b_4_k_cu_0bcded71_383596thrust24THRUST_300001_SM_1000_NS12placeholders2_9E
	.align		8
        /*0148*/ 	.dword	_ZN40_INTERNAL_6054ec0b_4_k_cu_0bcded71_383596thrust24THRUST_300001_SM_1000_NS12placeholders3_10E
	.align		8
        /*0150*/ 	.dword	_ZN40_INTERNAL_6054ec0b_4_k_cu_0bcded71_383596thrust24THRUST_300001_SM_1000_NS3seqE


//--------------------- .text._ZN3cub18CUB_300001_SM_10006detail11EmptyKernelIvEEvv --------------------------
	.section	.text._ZN3cub18CUB_300001_SM_10006detail11EmptyKernelIvEEvv,"ax",@progbits
	.align	128
        .global         _ZN3cub18CUB_300001_SM_10006detail11EmptyKernelIvEEvv
        .type           _ZN3cub18CUB_300001_SM_10006detail11EmptyKernelIvEEvv,@function
        .size           _ZN3cub18CUB_300001_SM_10006detail11EmptyKernelIvEEvv,(.L_x_1 - _ZN3cub18CUB_300001_SM_10006detail11EmptyKernelIvEEvv)
        .other          _ZN3cub18CUB_300001_SM_10006detail11EmptyKernelIvEEvv,@"STO_CUDA_ENTRY STV_DEFAULT"
_ZN3cub18CUB_300001_SM_10006detail11EmptyKernelIvEEvv:
.text._ZN3cub18CUB_300001_SM_10006detail11EmptyKernelIvEEvv:
[----:B------:R-:W-:Y:S01]  /*0000*/  LDC R1, c[0x0][0x37c] ;  /* 0x0000df00ff017b82 */ /* 0x000fe20000000800 */
[----:B------:R-:W-:Y:S05]  /*0010*/  EXIT ;  /* 0x000000000000794d */ /* 0x000fea0003800000 */
.L_x_0:
[----:B------:R-:W-:-:S00]  /*0020*/  BRA `(.L_x_0) ;  /* 0xfffffffc00fc7947 */ /* 0x000fc0000383ffff */
[----:B------:R-:W-:-:S00]  /*0030*/  NOP ;  /* 0x0000000000007918 */ /* 0x000fc00000000000 */
        /* <DEDUP_REMOVED lines=12> */
.L_x_1:


//--------------------- .nv.shared.reserved.0     --------------------------
	.section	.nv.shared.reserved.0,"aw",@nobits
	.weak		__nv_reservedSMEM_offset_0_alias
	.size		__nv_reservedSMEM_offset_0_alias, 0, 64
	.other		__nv_reservedSMEM_offset_0_alias,@"STO_CUDA_RESERVED_SHARED STV_DEFAULT"
__nv_reservedSMEM_offset_0_alias:
	.zero		0
	.zero		64


//--------------------- .nv.global                --------------------------
	.section	.nv.global,"aw",@nobits
.nv.global:
	.type		_ZN40_INTERNAL_6054ec0b_4_k_cu_0bcded71_383596thrust24THRUST_300001_SM_1000_NS3seqE,@object
	.size		_ZN40_INTERNAL_6054ec0b_4_k_cu_0bcded71_383596thrust24THRUST_300001_SM_1000_NS3seqE,(_ZN40_INTERNAL_6054ec0b_4_k_cu_0bcded71_383594cuda3std3__48in_placeE - _ZN40_INTERNAL_6054ec0b_4_k_cu_0bcded71_383596thrust24THRUST_300001_SM_1000_NS3seqE)
_ZN40_INTERNAL_6054ec0b_4_k_cu_0bcded71_383596thrust24THRUST_300001_SM_1000_NS3seqE:
	.zero		1
	.type		_ZN40_INTERNAL_6054ec0b_4_k_cu_0bcded71_383594cuda3std3__48in_placeE,@object
	.size		_ZN40_INTERNAL_6054ec0b_4_k_cu_0bcded71_383594cuda3std3__48in_placeE,(_ZN40_INTERNAL_6054ec0b_4_k_cu_0bcded71_383594cuda3std6ranges3__45__cpo4sizeE - _ZN40_INTERNAL_6054ec0b_4_k_cu_0bcded71_383594cuda3std3__48in_placeE)
_ZN40_INTERNAL_6054ec0b_4_k_cu_0bcded71_383594cuda3std3__48in_placeE:
	.zero		1
	.type		_ZN40_INTERNAL_6054ec0b_4_k_cu_0bcded71_383594cuda3std6ranges3__45__cpo4sizeE,@object
	.size		_ZN40_INTERNAL_6054ec0b_4_k_cu_0bcded71_383594cuda3std6ranges3__45__cpo4sizeE,(_ZN40_INTERNAL_6054ec0b_4_k_cu_0bcded71_383596thrust24THRUST_300001_SM_1000_NS12placeholders2_3E - _ZN40_INTERNAL_6054ec0b_4_k_cu_0bcded71_383594cuda3std6ranges3__45__cpo4sizeE)
_ZN40_INTERNAL_6054ec0b_4_k_cu_0bcded71_383594cuda3std6ranges3__45__cpo4sizeE:
	.zero		1
	.type		_ZN40_INTERNAL_6054ec0b_4_k_cu_0bcded71_383596thrust24THRUST_300001_SM_1000_NS12placeholders2_3E,@object
	.size		_ZN40_INTERNAL_6054ec0b_4_k_cu_0bcded71_383596thrust24THRUST_300001_SM_1000_NS12placeholders2_3E,(_ZN40_INTERNAL_6054ec0b_4_k_cu_0bcded71_383594cuda3std3__45__cpo6cbeginE - _ZN40_INTERNAL_6054ec0b_4_k_cu_0bcded71_383596thrust24THRUST_300001_SM_1000_NS12placeholders2_3E)
_ZN40_INTERNAL_6054ec0b_4_k_cu_0bcded71_383596thrust24THRUST_300001_SM_1000_NS12placeholders2_3E:
	.zero		1
	.type		_ZN40_INTERNAL_6054ec0b_4_k_cu_0bcded71_383594cuda3std3__45__cpo6cbeginE,@object
	.size		_ZN40_INTERNAL_6054ec0b_4_k_cu_0bcded71_383594cuda3std3__45__cpo6cbeginE,(_ZN40_INTERNAL_6054ec0b_4_k_cu_0bcded71_383594cuda3std6ranges3__45__cpo6cbeginE - _ZN40_INTERNAL_6054ec0b_4_k_cu_0bcded71_383594cuda3std3__45__cpo6cbeginE)
_ZN40_INTERNAL_6054ec0b_4_k_cu_0bcded71_383594cuda3std3__45__cpo6cbeginE:
	.zero		1
	.type		_ZN40_INTERNAL_6054ec0b_4_k_cu_0bcded71_383594cuda3std6ranges3__45__cpo6cbeginE,@object
	.size		_ZN40_INTERNAL_6054ec0b_4_k_cu_0bcded71_383594cuda3std6ranges3__45__cpo6cbeginE,(_ZN40_INTERNAL_6054ec0b_4_k_cu_0bcded71_383596thrust24THRUST_300001_SM_1000_NS12placeholders2_7E - _ZN40_INTERNAL_6054ec0b_4_k_cu_0bcded71_383594cuda3std6ranges3__45__cpo6cbeginE)
_ZN40_INTERNAL_6054ec0b_4_k_cu_0bcded71_383594cuda3std6ranges3__45__cpo6cbeginE:
	.zero		1
	.type		_ZN40_INTERNAL_6054ec0b_4_k_cu_0bcded71_383596thrust24THRUST_300001_SM_1000_NS12placeholders2_7E,@object
	.size		_ZN40_INTERNAL_6054ec0b_4_k_cu_0bcded71_383596thrust24THRUST_300001_SM_1000_NS12placeholders2_7E,(_ZN40_INTERNAL_6054ec0b_4_k_cu_0bcded71_383594cuda3std3__45__cpo7crbeginE - _ZN40_INTERNAL_6054ec0b_4_k_cu_0bcded71_383596thrust24THRUST_300001_SM_1000_NS12placeholders2_7E)
_ZN40_INTERNAL_6054ec0b_4_k_cu_0bcded71_383596thrust24THRUST_300001_SM_1000_NS12placeholders2_7E:
	.zero		1
	.type		_ZN40_INTERNAL_6054ec0b_4_k_cu_0bcded71_383594cuda3std3__45__cpo7crbeginE,@object
	.size		_ZN40_INTERNAL_6054ec0b_4_k_cu_0bcded71_383594cuda3std3__45__cpo7crbeginE,(_ZN40_INTERNAL_6054ec0b_4_k_cu_0bcded71_383594cuda3std6ranges3__45__cpo4nextE - _ZN40_INTERNAL_6054ec0b_4_k_cu_0bcded71_383594cuda3std3__45__cpo7crbeginE)
_ZN40_INTERNAL_6054ec0b_4_k_cu_0bcded71_383594cuda3std3__45__cpo7crbeginE:
	.zero		1
	.type		_ZN40_INTERNAL_6054ec0b_4_k_cu_0bcded71_383594cuda3std6ranges3__45__cpo4nextE,@object
	.size		_ZN40_INTERNAL_6054ec0b_4_k_cu_0bcded71_383594cuda3std6ranges3__45__cpo4nextE,(_ZN40_INTERNAL_6054ec0b_4_k_cu_0bcded71_383594cuda3std6ranges3__45__cpo4swapE - _ZN40_INTERNAL_6054ec0b_4_k_cu_0bcded71_383594cuda3std6ranges3__45__cpo4nextE)
_ZN40_INTERNAL_6054ec0b_4_k_cu_0bcded71_383594cuda3std6ranges3__45__cpo4nextE:
	.zero		1
	.type		_ZN40_INTERNAL_6054ec0b_4_k_cu_0bcded71_383594cuda3std6ranges3__45__cpo4swapE,@object
	.size		_ZN40_INTERNAL_6054ec0b_4_k_cu_0bcded71_383594cuda3std6ranges3__45__cpo4swapE,(_ZN40_INTERNAL_6054ec0b_4_k_cu_0bcded71_383596thrust24THRUST_300001_SM_1000_NS8cuda_cub10par_nosyncE - _ZN40_INTERNAL_6054ec0b_4_k_cu_0bcded71_383594cuda3std6ranges3__45__cpo4swapE)
_ZN40_INTERNAL_6054ec0b_4_k_cu_0bcded71_383594cuda3std6ranges3__45__cpo4swapE:
	.zero		1
	.type		_ZN40_INTERNAL_6054ec0b_4_k_cu_0bcded71_383596thrust24THRUST_300001_SM_1000_NS8cuda_cub10par_nosyncE,@object
	.size		_ZN40_INTERNAL_6054ec0b_4_k_cu_0bcded71_383596thrust24THRUST_300001_SM_1000_NS8cuda_cub10par_nosyncE,(_ZN40_INTERNAL_6054ec0b_4_k_cu_0bcded71_383596thrust24THRUST_300001_SM_1000_NS12placeholders2_9E - _ZN40_INTERNAL_6054ec0b_4_k_cu_0bcded71_383596thrust24THRUST_300001_SM_1000_NS8cuda_cub10par_nosyncE)
_ZN40_INTERNAL_6054ec0b_4_k_cu_0bcded71_383596thrust24THRUST_300001_SM_1000_NS8cuda_cub10par_nosyncE:
	.zero		1
	.type		_ZN40_INTERNAL_6054ec0b_4_k_cu_0bcded71_383596thrust24THRUST_300001_SM_1000_NS12placeholders2_9E,@object
	.size		_ZN40_INTERNAL_6054ec0b_4_k_cu_0bcded71_383596thrust24THRUST_300001_SM_1000_NS12placeholders2_9E,(_ZN40_INTERNAL_6054ec0b_4_k_cu_0bcded71_383594cuda3std3__442_GLOBAL__N__6054ec0b_4_k_cu_0bcded71_383596ignoreE - _ZN40_INTERNAL_6054ec0b_4_k_cu_0bcded71_383596thrust24THRUST_300001_SM_1000_NS12placeholders2_9E)
_ZN40_INTERNAL_6054ec0b_4_k_cu_0bcded71_383596thrust24THRUST_300001_SM_1000_NS12placeholders2_9E:
	.zero		1
	.type		_ZN40_INTERNAL_6054ec0b_4_k_cu_0bcded71_383594cuda3std3__442_GLOBAL__N__6054ec0b_4_k_cu_0bcded71_383596ignoreE,@object
	.size		_ZN40_INTERNAL_6054ec0b_4_k_cu_0bcded71_383594cuda3std3__442_GLOBAL__N__6054ec0b_4_k_cu_0bcded71_383596ignoreE,(_ZN40_INTERNAL_6054ec0b_4_k_cu_0bcded71_383594cuda3std6ranges3__45__cpo4dataE - _ZN40_INTERNAL_6054ec0b_4_k_cu_0bcded71_383594cuda3std3__442_GLOBAL__N__6054ec0b_4_k_cu_0bcded71_383596ignoreE)
_ZN40_INTERNAL_6054ec0b_4_k_cu_0bcded71_383594cuda3std3__442_GLOBAL__N__6054ec0b_4_k_cu_0bcded71_383596ignoreE:
	.zero		1
	.type		_ZN40_INTERNAL_6054ec0b_4_k_cu_0bcded71_383594cuda3std6ranges3__45__cpo4dataE,@object
	.size		_ZN40_INTERNAL_6054ec0b_4_k_cu_0bcded71_383594cuda3std6ranges3__45__cpo4dataE,(_ZN40_INTERNAL_6054ec0b_4_k_cu_0bcded71_383596thrust24THRUST_300001_SM_1000_NS12placeholders2_1E - _ZN40_INTERNAL_6054ec0b_4_k_cu_0bcded71_383594cuda3std6ranges3__45__cpo4dataE)
_ZN40_INTERNAL_6054ec0b_4_k_cu_0bcded71_383594cuda3std6ranges3__45__cpo4dataE:
	.zero		1
	.type		_ZN40_INTERNAL_6054ec0b_4_k_cu_0bcded71_383596thrust24THRUST_300001_SM_1000_NS12placeholders2_1E,@object
	.size		_ZN40_INTERNAL_6054ec0b_4_k_cu_0bcded71_383596thrust24THRUST_300001_SM_1000_NS12placeholders2_1E,(_ZN40_INTERNAL_6054ec0b_4_k_cu_0bcded71_383594cuda3std3__45__cpo5beginE - _ZN40_INTERNAL_6054ec0b_4_k_cu_0bcded71_383596thrust24THRUST_300001_SM_1000_NS12placeholders2_1E)
_ZN40_INTERNAL_6054ec0b_4_k_cu_0bcded71_383596thrust24THRUST_300001_SM_1000_NS12placeholders2_1E:
	.zero		1
	.type		_ZN40_INTERNAL_6054ec0b_4_k_cu_0bcded71_383594cuda3std3__45__cpo5beginE,@object
	.size		_ZN40_INTERNAL_6054ec0b_4_k_cu_0bcded71_383594cuda3std3__45__cpo5beginE,(_ZN40_INTERNAL_6054ec0b_4_k_cu_0bcded71_383594cuda3std6ranges3__45__cpo5beginE - _ZN40_INTERNAL_6054ec0b_4_k_cu_0bcded71_383594cuda3std3__45__cpo5beginE)
_ZN40_INTERNAL_6054ec0b_4_k_cu_0bcded71_383594cuda3std3__45__cpo5beginE:
	.zero		1
	.type		_ZN40_INTERNAL_6054ec0b_4_k_cu_0bcded71_383594cuda3std6ranges3__45__cpo5beginE,@object
	.size		_ZN40_INTERNAL_6054ec0b_4_k_cu_0bcded71_383594cuda3std6ranges3__45__cpo5beginE,(_ZN40_INTERNAL_6054ec0b_4_k_cu_0bcded71_383596thrust24THRUST_300001_SM_1000_NS12placeholders2_5E - _ZN40_INTERNAL_6054ec0b_4_k_cu_0bcded71_383594cuda3std6ranges3__45__cpo5beginE)
_ZN40_INTERNAL_6054ec0b_4_k_cu_0bcded71_383594cuda3std6ranges3__45__cpo5beginE:
	.zero		1
	.type		_ZN40_INTERNAL_6054ec0b_4_k_cu_0bcded71_383596thrust24THRUST_300001_SM_1000_NS12placeholders2_5E,@object
	.size		_ZN40_INTERNAL_6054ec0b_4_k_cu_0bcded71_383596thrust24THRUST_300001_SM_1000_NS12placeholders2_5E,(_ZN40_INTERNAL_6054ec0b_4_k_cu_0bcded71_383594cuda3std3__45__cpo6rbeginE - _ZN40_INTERNAL_6054ec0b_4_k_cu_0bcded71_383596thrust24THRUST_300001_SM_1000_NS12placeholders2_5E)
_ZN40_INTERNAL_6054ec0b_4_k_cu_0bcded71_383596thrust24THRUST_300001_SM_1000_NS12placeholders2_5E:
	.zero		1
	.type		_ZN40_INTERNAL_6054ec0b_4_k_cu_0bcded71_383594cuda3std3__45__cpo6rbeginE,@object
	.size		_ZN40_INTERNAL_6054ec0b_4_k_cu_0bcded71_383594cuda3std3__45__cpo6rbeginE,(_ZN40_INTERNAL_6054ec0b_4_k_cu_0bcded71_383594cuda3std6ranges3__45__cpo7advanceE - _ZN40_INTERNAL_6054ec0b_4_k_cu_0bcded71_383594cuda3std3__45__cpo6rbeginE)
_ZN40_INTERNAL_6054ec0b_4_k_cu_0bcded71_383594cuda3std3__45__cpo6rbeginE:
	.zero		1
	.type		_ZN40_INTERNAL_6054ec0b_4_k_cu_0bcded71_383594cuda3std6ranges3__45__cpo7advanceE,@object
	.size		_ZN40_INTERNAL_6054ec0b_4_k_cu_0bcded71_383594cuda3std6ranges3__45__cpo7advanceE,(_ZN40_INTERNAL_6054ec0b_4_k_cu_0bcded71_383594cuda3std3__47nulloptE - _ZN40_INTERNAL_6054ec0b_4_k_cu_0bcded71_383594cuda3std6ranges3__45__cpo7advanceE)
_ZN40_INTERNAL_6054ec0b_4_k_cu_0bcded71_383594cuda3std6ranges3__45__cpo7advanceE:
	.zero		1
	.type		_ZN40_INTERNAL_6054ec0b_4_k_cu_0bcded71_383594cuda3std3__47nulloptE,@object
	.size		_ZN40_INTERNAL_6054ec0b_4_k_cu_0bcded71_383594cuda3std3__47nulloptE,(_ZN40_INTERNAL_6054ec0b_4_k_cu_0bcded71_383594cuda3std6ranges3__45__cpo8distanceE - _ZN40_INTERNAL_6054ec0b_4_k_cu_0bcded71_383594cuda3std3__47nulloptE)
_ZN40_INTERNAL_6054ec0b_4_k_cu_0bcded71_383594cuda3std3__47nulloptE:
	.zero		1
	.type		_ZN40_INTERNAL_6054ec0b_4_k_cu_0bcded71_383594cuda3std6ranges3__45__cpo8distanceE,@object
	.size		_ZN40_INTERNAL_6054ec0b_4_k_cu_0bcded71_383594cuda3std6ranges3__45__cpo8distanceE,(_ZN40_INTERNAL_6054ec0b_4_k_cu_0bcded71_383596thrust24THRUST_300001_SM_1000_NS12placeholders3_10E - _ZN40_INTERNAL_6054ec0b_4_k_cu_0bcded71_383594cuda3std6ranges3__45__cpo8distanceE)
_ZN40_INTERNAL_6054ec0b_4_k_cu_0bcded71_383594cuda3std6ranges3__45__cpo8distanceE:
	.zero		1
	.type		_ZN40_INTERNAL_6054ec0b_4_k_cu_0bcded71_383596thrust24THRUST_300001_SM_1000_NS12placeholders3_10E,@object
	.size		_ZN40_INTERNAL_6054ec0b_4_k_cu_0bcded71_383596thrust24THRUST_300001_SM_1000_NS12placeholders3_10E,(_ZN40_INTERNAL_6054ec0b_4_k_cu_0bcded71_383594cuda3std3__419piecewise_constructE - _ZN40_INTERNAL_6054ec0b_4_k_cu_0bcded71_383596thrust24THRUST_300001_SM_1000_NS12placeholders3_10E)
_ZN40_INTERNAL_6054ec0b_4_k_cu_0bcded71_383596thrust24THRUST_300001_SM_1000_NS12placeholders3_10E:
	.zero		1
	.type		_ZN40_INTERNAL_6054ec0b_4_k_cu_0bcded71_383594cuda3std3__419piecewise_constructE,@object
	.size		_ZN40_INTERNAL_6054ec0b_4_k_cu_0bcded71_383594cuda3std3__419piecewise_constructE,(_ZN40_INTERNAL_6054ec0b_4_k_cu_0bcded71_383594cuda3std6ranges3__45__cpo5cdataE - _ZN40_INTERNAL_6054ec0b_4_k_cu_0bcded71_383594cuda3std3__419piecewise_constructE)
_ZN40_INTERNAL_6054ec0b_4_k_cu_0bcded71_383594cuda3std3__419piecewise_constructE:
	.zero		1
	.type		_ZN40_INTERNAL_6054ec0b_4_k_cu_0bcded71_383594cuda3std6ranges3__45__cpo5cdataE,@object
	.size		_ZN40_INTERNAL_6054ec0b_4_k_cu_0bcded71_383594cuda3std6ranges3__45__cpo5cdataE,(_ZN40_INTERNAL_6054ec0b_4_k_cu_0bcded71_383596thrust24THRUST_300001_SM_1000_NS12placeholders2_2E - _ZN40_INTERNAL_6054ec0b_4_k_cu_0bcded71_383594cuda3std6ranges3__45__cpo5cdataE)
_ZN40_INTERNAL_6054ec0b_4_k_cu_0bcded71_383594cuda3std6ranges3__45__cpo5cdataE:
	.zero		1
	.type		_ZN40_INTERNAL_6054ec0b_4_k_cu_0bcded71_383596thrust24THRUST_300001_SM_1000_NS12placeholders2_2E,@object
	.size		_ZN40_INTERNAL_6054ec0b_4_k_cu_0bcded71_383596thrust24THRUST_300001_SM_1000_NS12placeholders2_2E,(_ZN40_INTERNAL_6054ec0b_4_k_cu_0bcded71_383594cuda3std3__45__cpo3endE - _ZN40_INTERNAL_6054ec0b_4_k_cu_0bcded71_383596thrust24THRUST_300001_SM_1000_NS12placeholders2_2E)
_ZN40_INTERNAL_6054ec0b_4_k_cu_0bcded71_383596thrust24THRUST_300001_SM_1000_NS12placeholders2_2E:
	.zero		1
	.type		_ZN40_INTERNAL_6054ec0b_4_k_cu_0bcded71_383594cuda3std3__45__cpo3endE,@object
	.size		_ZN40_INTERNAL_6054ec0b_4_k_cu_0bcded71_383594cuda3std3__45__cpo3endE,(_ZN40_INTERNAL_6054ec0b_4_k_cu_0bcded71_383594cuda3std6ranges3__45__cpo3endE - _ZN40_INTERNAL_6054ec0b_4_k_cu_0bcded71_383594cuda3std3__45__cpo3endE)
_ZN40_INTERNAL_6054ec0b_4_k_cu_0bcded71_383594cuda3std3__45__cpo3endE:
	.zero		1
	.type		_ZN40_INTERNAL_6054ec0b_4_k_cu_0bcded71_383594cuda3std6ranges3__45__cpo3endE,@object
	.size		_ZN40_INTERNAL_6054ec0b_4_k_cu_0bcded71_383594cuda3std6ranges3__45__cpo3endE,(_ZN40_INTERNAL_6054ec0b_4_k_cu_0bcded71_383596thrust24THRUST_300001_SM_1000_NS12placeholders2_6E - _ZN40_INTERNAL_6054ec0b_4_k_cu_0bcded71_383594cuda3std6ranges3__45__cpo3endE)
_ZN40_INTERNAL_6054ec0b_4_k_cu_0bcded71_383594cuda3std6ranges3__45__cpo3endE:
	.zero		1
	.type		_ZN40_INTERNAL_6054ec0b_4_k_cu_0bcded71_383596thrust24THRUST_300001_SM_1000_NS12placeholders2_6E,@object
	.size		_ZN40_INTERNAL_6054ec0b_4_k_cu_0bcded71_383596thrust24THRUST_300001_SM_1000_NS12placeholders2_6E,(_ZN40_INTERNAL_6054ec0b_4_k_cu_0bcded71_383594cuda3std3__45__cpo4rendE - _ZN40_INTERNAL_6054ec0b_4_k_cu_0bcded71_383596thrust24THRUST_300001_SM_1000_NS12placeholders2_6E)
_ZN40_INTERNAL_6054ec0b_4_k_cu_0bcded71_383596thrust24THRUST_300001_SM_1000_NS12placeholders2_6E:
	.zero		1
	.type		_ZN40_INTERNAL_6054ec0b_4_k_cu_0bcded71_383594cuda3std3__45__cpo4rendE,@object
	.size		_ZN40_INTERNAL_6054ec0b_4_k_cu_0bcded71_383594cuda3std3__45__cpo4rendE,(_ZN40_INTERNAL_6054ec0b_4_k_cu_0bcded71_383594cuda3std6ranges3__45__cpo9iter_swapE - _ZN40_INTERNAL_6054ec0b_4_k_cu_0bcded71_383594cuda3std3__45__cpo4rendE)
_ZN40_INTERNAL_6054ec0b_4_k_cu_0bcded71_383594cuda3std3__45__cpo4rendE:
	.zero		1
	.type		_ZN40_INTERNAL_6054ec0b_4_k_cu_0bcded71_383594cuda3std6ranges3__45__cpo9iter_swapE,@object
	.size		_ZN40_INTERNAL_6054ec0b_4_k_cu_0bcded71_383594cuda3std6ranges3__45__cpo9iter_swapE,(_ZN40_INTERNAL_6054ec0b_4_k_cu_0bcded71_383594cuda3std3__48unexpectE - _ZN40_INTERNAL_6054ec0b_4_k_cu_0bcded71_383594cuda3std6ranges3__45__cpo9iter_swapE)
_ZN40_INTERNAL_6054ec0b_4_k_cu_0bcded71_383594cuda3std6ranges3__45__cpo9iter_swapE:
	.zero		1
	.type		_ZN40_INTERNAL_6054ec0b_4_k_cu_0bcded71_383594cuda3std3__48unexpectE,@object
	.size		_ZN40_INTERNAL_6054ec0b_4_k_cu_0bcded71_383594cuda3std3__48unexpectE,(_ZN40_INTERNAL_6054ec0b_4_k_cu_0bcded71_383596thrust24THRUST_300001_SM_1000_NS8cuda_cub3parE - _ZN40_INTERNAL_6054ec0b_4_k_cu_0bcded71_383594cuda3std3__48unexpectE)
_ZN40_INTERNAL_6054ec0b_4_k_cu_0bcded71_383594cuda3std3__48unexpectE:
	.zero		1
	.type		_ZN40_INTERNAL_6054ec0b_4_k_cu_0bcded71_383596thrust24THRUST_300001_SM_1000_NS8cuda_cub3parE,@object
	.size		_ZN40_INTERNAL_6054ec0b_4_k_cu_0bcded71_383596thrust24THRUST_300001_SM_1000_NS8cuda_cub3parE,(_ZN40_INTERNAL_6054ec0b_4_k_cu_0bcded71_383596thrust24THRUST_300001_SM_1000_NS12placeholders2_4E - _ZN40_INTERNAL_6054ec0b_4_k_cu_0bcded71_383596thrust24THRUST_300001_SM_1000_NS8cuda_cub3parE)
_ZN40_INTERNAL_6054ec0b_4_k_cu_0bcded71_383596thrust24THRUST_300001_SM_1000_NS8cuda_cub3parE:
	.zero		1
	.type		_ZN40_INTERNAL_6054ec0b_4_k_cu_0bcded71_383596thrust24THRUST_300001_SM_1000_NS12placeholders2_4E,@object
	.size		_ZN40_INTERNAL_6054ec0b_4_k_cu_0bcded71_383596thrust24THRUST_300001_SM_1000_NS12placeholders2_4E,(_ZN40_INTERNAL_6054ec0b_4_k_cu_0bcded71_383594cuda3std3__45__cpo4cendE - _ZN40_INTERNAL_6054ec0b_4_k_cu_0bcded71_383596thrust24THRUST_300001_SM_1000_NS12placeholders2_4E)
_ZN40_INTERNAL_6054ec0b_4_k_cu_0bcded71_383596thrust24THRUST_300001_SM_1000_NS12placeholders2_4E:
	.zero		1
	.type		_ZN40_INTERNAL_6054ec0b_4_k_cu_0bcded71_383594cuda3std3__45__cpo4cendE,@object
	.size		_ZN40_INTERNAL_6054ec0b_4_k_cu_0bcded71_383594cuda3std3__45__cpo4cendE,(_ZN40_INTERNAL_6054ec0b_4_k_cu_0bcded71_383594cuda3std6ranges3__45__cpo4cendE - _ZN40_INTERNAL_6054ec0b_4_k_cu_0bcded71_383594cuda3std3__45__cpo4cendE)
_ZN40_INTERNAL_6054ec0b_4_k_cu_0bcded71_383594cuda3std3__45__cpo4cendE:
	.zero		1
	.type		_ZN40_INTERNAL_6054ec0b_4_k_cu_0bcded71_383594cuda3std6ranges3__45__cpo4cendE,@object
	.size		_ZN40_INTERNAL_6054ec0b_4_k_cu_0bcded71_383594cuda3std6ranges3__45__cpo4cendE,(_ZN40_INTERNAL_6054ec0b_4_k_cu_0bcded71_383594cuda3std3__420unreachable_sentinelE - _ZN40_INTERNAL_6054ec0b_4_k_cu_0bcded71_383594cuda3std6ranges3__45__cpo4cendE)
_ZN40_INTERNAL_6054ec0b_4_k_cu_0bcded71_383594cuda3std6ranges3__45__cpo4cendE:
	.zero		1
	.type		_ZN40_INTERNAL_6054ec0b_4_k_cu_0bcded71_383594cuda3std3__420unreachable_sentinelE,@object
	.size		_ZN40_INTERNAL_6054ec0b_4_k_cu_0bcded71_383594cuda3std3__420unreachable_sentinelE,(_ZN40_INTERNAL_6054ec0b_4_k_cu_0bcded71_383594cuda3std6ranges3__45__cpo5ssizeE - _ZN40_INTERNAL_6054ec0b_4_k_cu_0bcded71_383594cuda3std3__420unreachable_sentinelE)
_ZN40_INTERNAL_6054ec0b_4_k_cu_0bcded71_383594cuda3std3__420unreachable_sentinelE:
	.zero		1
	.type		_ZN40_INTERNAL_6054ec0b_4_k_cu_0bcded71_383594cuda3std6ranges3__45__cpo5ssizeE,@object
	.size		_ZN40_INTERNAL_6054ec0b_4_k_cu_0bcded71_383594cuda3std6ranges3__45__cpo5ssizeE,(_ZN40_INTERNAL_6054ec0b_4_k_cu_0bcded71_383596thrust24THRUST_300001_SM_1000_NS12placeholders2_8E - _ZN40_INTERNAL_6054ec0b_4_k_cu_0bcded71_383594cuda3std6ranges3__45__cpo5ssizeE)
_ZN40_INTERNAL_6054ec0b_4_k_cu_0bcded71_383594cuda3std6ranges3__45__cpo5ssizeE:
	.zero		1
	.type		_ZN40_INTERNAL_6054ec0b_4_k_cu_0bcded71_383596thrust24THRUST_300001_SM_1000_NS12placeholders2_8E,@object
	.size		_ZN40_INTERNAL_6054ec0b_4_k_cu_0bcded71_383596thrust24THRUST_300001_SM_1000_NS12placeholders2_8E,(_ZN40_INTERNAL_6054ec0b_4_k_cu_0bcded71_383594cuda3std3__45__cpo5crendE - _ZN40_INTERNAL_6054ec0b_4_k_cu_0bcded71_383596thrust24THRUST_300001_SM_1000_NS12placeholders2_8E)
_ZN40_INTERNAL_6054ec0b_4_k_cu_0bcded71_383596thrust24THRUST_300001_SM_1000_NS12placeholders2_8E:
	.zero		1
	.type		_ZN40_INTERNAL_6054ec0b_4_k_cu_0bcded71_383594cuda3std3__45__cpo5crendE,@object
	.size		_ZN40_INTERNAL_6054ec0b_4_k_cu_0bcded71_383594cuda3std3__45__cpo5crendE,(_ZN40_INTERNAL_6054ec0b_4_k_cu_0bcded71_383594cuda3std6ranges3__45__cpo4prevE - _ZN40_INTERNAL_6054ec0b_4_k_cu_0bcded71_383594cuda3std3__45__cpo5crendE)
_ZN40_INTERNAL_6054ec0b_4_k_cu_0bcded71_383594cuda3std3__45__cpo5crendE:
	.zero		1
	.type		_ZN40_INTERNAL_6054ec0b_4_k_cu_0bcded71_383594cuda3std6ranges3__45__cpo4prevE,@object
	.size		_ZN40_INTERNAL_6054ec0b_4_k_cu_0bcded71_383594cuda3std6ranges3__45__cpo4prevE,(_ZN40_INTERNAL_6054ec0b_4_k_cu_0bcded71_383594cuda3std6ranges3__45__cpo9iter_moveE - _ZN40_INTERNAL_6054ec0b_4_k_cu_0bcded71_383594cuda3std6ranges3__45__cpo4prevE)
_ZN40_INTERNAL_6054ec0b_4_k_cu_0bcded71_383594cuda3std6ranges3__45__cpo4prevE:
	.zero		1
	.type		_ZN40_INTERNAL_6054ec0b_4_k_cu_0bcded71_383594cuda3std6ranges3__45__cpo9iter_moveE,@object
	.size		_ZN40_INTERNAL_6054ec0b_4_k_cu_0bcded71_383594cuda3std6ranges3__45__cpo9iter_moveE,(_ZN40_INTERNAL_6054ec0b_4_k_cu_0bcded71_383596thrust24THRUST_300001_SM_1000_NS6system6detail10sequential3seqE - _ZN40_INTERNAL_6054ec0b_4_k_cu_0bcded71_383594cuda3std6ranges3__45__cpo9iter_moveE)
_ZN40_INTERNAL_6054ec0b_4_k_cu_0bcded71_383594cuda3std6ranges3__45__cpo9iter_moveE:
	.zero		1
	.type		_ZN40_INTERNAL_6054ec0b_4_k_cu_0bcded71_383596thrust24THRUST_300001_SM_1000_NS6system6detail10sequential3seqE,@object
	.size		_ZN40_INTERNAL_6054ec0b_4_k_cu_0bcded71_383596thrust24THRUST_300001_SM_1000_NS6system6detail10sequential3seqE,(.L_31 - _ZN40_INTERNAL_6054ec0b_4_k_cu_0bcded71_383596thrust24THRUST_300001_SM_1000_NS6system6detail10sequential3seqE)
_ZN40_INTERNAL_6054ec0b_4_k_cu_0bcded71_383596thrust24THRUST_300001_SM_1000_NS6system6detail10sequential3seqE:
	.zero		1
.L_31:


//--------------------- .nv.constant0._ZN3cub18CUB_300001_SM_10006detail11EmptyKernelIvEEvv --------------------------
	.section	.nv.constant0._ZN3cub18CUB_300001_SM_10006detail11EmptyKernelIvEEvv,"a",@progbits
	.sectionflags	@""
	.align	4
.nv.constant0._ZN3cub18CUB_300001_SM_10006detail11EmptyKernelIvEEvv:
	.zero		896


//--------------------- SYMBOLS --------------------------

	.type		.nv.reservedSmem.offset0,@object
	.size		.nv.reservedSmem.offset0,0x4
